//
// Generated by NVIDIA NVVM Compiler
//
// Compiler Build ID: CL-36424714
// Cuda compilation tools, release 13.0, V13.0.88
// Based on NVVM 20.0.0
//

.version 9.0
.target sm_100
.address_size 64

	// .globl	_Z4initPf

.visible .entry _Z4initPf(
	.param .u64 .ptr .align 1 _Z4initPf_param_0
)
{
	.reg .b32 	%r<6>;
	.reg .b64 	%rd<5>;

	ld.param.u64 	%rd1, [_Z4initPf_param_0];
	cvta.to.global.u64 	%rd2, %rd1;
	mov.u32 	%r1, %ctaid.x;
	mov.u32 	%r2, %ntid.x;
	mov.u32 	%r3, %tid.x;
	mad.lo.s32 	%r4, %r1, %r2, %r3;
	mul.wide.u32 	%rd3, %r4, 4;
	add.s64 	%rd4, %rd2, %rd3;
	mov.b32 	%r5, 0;
	st.global.u32 	[%rd4], %r5;
	ret;

}
	// .globl	_Z3addPf
.visible .entry _Z3addPf(
	.param .u64 .ptr .align 1 _Z3addPf_param_0
)
{
	.reg .b32 	%r<5>;
	.reg .b32 	%f<3>;
	.reg .b64 	%rd<5>;

	ld.param.u64 	%rd1, [_Z3addPf_param_0];
	cvta.to.global.u64 	%rd2, %rd1;
	mov.u32 	%r1, %ctaid.x;
	mov.u32 	%r2, %ntid.x;
	mov.u32 	%r3, %tid.x;
	mad.lo.s32 	%r4, %r1, %r2, %r3;
	mul.wide.u32 	%rd3, %r4, 4;
	add.s64 	%rd4, %rd2, %rd3;
	ld.global.f32 	%f1, [%rd4];
	add.f32 	%f2, %f1, 0f3F800000;
	st.global.f32 	[%rd4], %f2;
	ret;

}


// ===== COMPILED SASS (sm_100) =====

	.target	sm_100

	.elftype	@"ET_EXEC"


//--------------------- .note.nv.tkinfo           --------------------------
	.section	.note.nv.tkinfo,"",@"SHT_NOTE"
	.sectionflags	@"SHF_NOTE_NV_TKINFO"
	.tkinfo
        /*0018*/ 	.word	0x00000002
        /*0030*/ 	.string	""
        /*0030*/ 	.string	"ptxas"
        /*0030*/ 	.string	"Cuda compilation tools, release 13.0, V13.0.88"
        /*0030*/ 	.string	"Build cuda_13.0.r13.0/compiler.36424714_0"
        /*0030*/ 	.string	"-arch sm_100 -m 64 "



//--------------------- .note.nv.cuinfo           --------------------------
	.section	.note.nv.cuinfo,"",@"SHT_NOTE"
	.sectionflags	@"SHF_NOTE_NV_CUINFO"
        /*0018*/ 	.short	0x0002
        /*001a*/ 	.short	0x0064
        /*001c*/ 	.short	0x0082
	.zero		2


//--------------------- .nv.info                  --------------------------
	.section	.nv.info,"",@"SHT_CUDA_INFO"
	.align	4


	//----- nvinfo : EIATTR_REGCOUNT
	.align		4
        /*0000*/ 	.byte	0x04, 0x2f
        /*0002*/ 	.short	(.L_1 - .L_0)
	.align		4
.L_0:
        /*0004*/ 	.word	index@(_Z4initPf)
        /*0008*/ 	.word	0x00000008


	//----- nvinfo : EIATTR_FRAME_SIZE
	.align		4
.L_1:
        /*000c*/ 	.byte	0x04, 0x11
        /*000e*/ 	.short	(.L_3 - .L_2)
	.align		4
.L_2:
        /*0010*/ 	.word	index@(_Z4initPf)
        /*0014*/ 	.word	0x00000000


	//----- nvinfo : EIATTR_REGCOUNT
	.align		4
.L_3:
        /*0018*/ 	.byte	0x04, 0x2f
        /*001a*/ 	.short	(.L_5 - .L_4)
	.align		4
.L_4:
        /*001c*/ 	.word	index@(_Z3addPf)
        /*0020*/ 	.word	0x00000008


	//----- nvinfo : EIATTR_FRAME_SIZE
	.align		4
.L_5:
        /*0024*/ 	.byte	0x04, 0x11
        /*0026*/ 	.short	(.L_7 - .L_6)
	.align		4
.L_6:
        /*0028*/ 	.word	index@(_Z3addPf)
        /*002c*/ 	.word	0x00000000


	//----- nvinfo : EIATTR_MIN_STACK_SIZE
	.align		4
.L_7:
        /*0030*/ 	.byte	0x04, 0x12
        /*0032*/ 	.short	(.L_9 - .L_8)
	.align		4
.L_8:
        /*0034*/ 	.word	index@(_Z3addPf)
        /*0038*/ 	.word	0x00000000


	//----- nvinfo : EIATTR_MIN_STACK_SIZE
	.align		4
.L_9:
        /*003c*/ 	.byte	0x04, 0x12
        /*003e*/ 	.short	(.L_11 - .L_10)
	.align		4
.L_10:
        /*0040*/ 	.word	index@(_Z4initPf)
        /*0044*/ 	.word	0x00000000
.L_11:


//--------------------- .nv.compat                --------------------------
	.section	.nv.compat,"",@"SHT_CUDA_COMPAT_INFO"
	.align	4
        /*0000*/ 	.byte	0x02, 0x09, 0x00, 0x00, 0x02, 0x02, 0x01, 0x00, 0x02, 0x05, 0x05, 0x00, 0x03, 0x07, 0x01, 0x01
        /*0010*/ 	.byte	0x02, 0x03, 0x00, 0x00, 0x02, 0x06, 0x01, 0x00, 0x04, 0x0b, 0x08, 0x00, 0x09, 0x00, 0x00, 0x00
        /*0020*/ 	.byte	0x00, 0x00, 0x00, 0x00


//--------------------- .nv.info._Z3addPf         --------------------------
	.section	.nv.info._Z3addPf,"",@"SHT_CUDA_INFO"
	.sectionflags	@""
	.align	4


	//----- nvinfo : EIATTR_CUDA_API_VERSION
	.align		4
        /*0000*/ 	.byte	0x04, 0x37
        /*0002*/ 	.short	(.L_13 - .L_12)
.L_12:
        /*0004*/ 	.word	0x00000082


	//----- nvinfo : EIATTR_KPARAM_INFO
	.align		4
.L_13:
        /*0008*/ 	.byte	0x04, 0x17
        /*000a*/ 	.short	(.L_15 - .L_14)
.L_14:
        /*000c*/ 	.word	0x00000000
        /*0010*/ 	.short	0x0000
        /*0012*/ 	.short	0x0000
        /*0014*/ 	.byte	0x00, 0xf5, 0x21, 0x00


	//----- nvinfo : EIATTR_SPARSE_MMA_MASK
	.align		4
.L_15:
        /*0018*/ 	.byte	0x03, 0x50
        /*001a*/ 	.short	0x0000


	//----- nvinfo : EIATTR_MAXREG_COUNT
	.align		4
        /*001c*/ 	.byte	0x03, 0x1b
        /*001e*/ 	.short	0x00ff


	//----- nvinfo : EIATTR_MERCURY_ISA_VERSION
	.align		4
        /*0020*/ 	.byte	0x03, 0x5f
        /*0022*/ 	.short	0x0101


	//----- nvinfo : EIATTR_VRC_CTA_INIT_COUNT
	.align		4
        /*0024*/ 	.byte	0x02, 0x4a
	.zero		1
	.zero		1


	//----- nvinfo : EIATTR_EXIT_INSTR_OFFSETS
	.align		4
        /*0028*/ 	.byte	0x04, 0x1c
        /*002a*/ 	.short	(.L_17 - .L_16)


	//   ....[0]....
.L_16:
        /*002c*/ 	.word	0x000000b0


	//----- nvinfo : EIATTR_CBANK_PARAM_SIZE
	.align		4
.L_17:
        /*0030*/ 	.byte	0x03, 0x19
        /*0032*/ 	.short	0x0008


	//----- nvinfo : EIATTR_PARAM_CBANK
	.align		4
        /*0034*/ 	.byte	0x04, 0x0a
        /*0036*/ 	.short	(.L_19 - .L_18)
	.align		4
.L_18:
        /*0038*/ 	.word	index@(.nv.constant0._Z3addPf)
        /*003c*/ 	.short	0x0380
        /*003e*/ 	.short	0x0008


	//----- nvinfo : EIATTR_SW_WAR
	.align		4
.L_19:
        /*0040*/ 	.byte	0x04, 0x36
        /*0042*/ 	.short	(.L_21 - .L_20)
.L_20:
        /*0044*/ 	.word	0x00000008
.L_21:


//--------------------- .nv.info._Z4initPf        --------------------------
	.section	.nv.info._Z4initPf,"",@"SHT_CUDA_INFO"
	.sectionflags	@""
	.align	4


	//----- nvinfo : EIATTR_CUDA_API_VERSION
	.align		4
        /*0000*/ 	.byte	0x04, 0x37
        /*0002*/ 	.short	(.L_23 - .L_22)
.L_22:
        /*0004*/ 	.word	0x00000082


	//----- nvinfo : EIATTR_KPARAM_INFO
	.align		4
.L_23:
        /*0008*/ 	.byte	0x04, 0x17
        /*000a*/ 	.short	(.L_25 - .L_24)
.L_24:
        /*000c*/ 	.word	0x00000000
        /*0010*/ 	.short	0x0000
        /*0012*/ 	.short	0x0000
        /*0014*/ 	.byte	0x00, 0xf5, 0x21, 0x00


	//----- nvinfo : EIATTR_SPARSE_MMA_MASK
	.align		4
.L_25:
        /*0018*/ 	.byte	0x03, 0x50
        /*001a*/ 	.short	0x0000


	//----- nvinfo : EIATTR_MAXREG_COUNT
	.align		4
        /*001c*/ 	.byte	0x03, 0x1b
        /*001e*/ 	.short	0x00ff


	//----- nvinfo : EIATTR_MERCURY_ISA_VERSION
	.align		4
        /*0020*/ 	.byte	0x03, 0x5f
        /*0022*/ 	.short	0x0101


	//----- nvinfo : EIATTR_VRC_CTA_INIT_COUNT
	.align		4
        /*0024*/ 	.byte	0x02, 0x4a
	.zero		1
	.zero		1


	//----- nvinfo : EIATTR_EXIT_INSTR_OFFSETS
	.align		4
        /*0028*/ 	.byte	0x04, 0x1c
        /*002a*/ 	.short	(.L_27 - .L_26)


	//   ....[0]....
.L_26:
        /*002c*/ 	.word	0x00000090


	//----- nvinfo : EIATTR_CBANK_PARAM_SIZE
	.align		4
.L_27:
        /*0030*/ 	.byte	0x03, 0x19
        /*0032*/ 	.short	0x0008


	//----- nvinfo : EIATTR_PARAM_CBANK
	.align		4
        /*0034*/ 	.byte	0x04, 0x0a
        /*0036*/ 	.short	(.L_29 - .L_28)
	.align		4
.L_28:
        /*0038*/ 	.word	index@(.nv.constant0._Z4initPf)
        /*003c*/ 	.short	0x0380
        /*003e*/ 	.short	0x0008


	//----- nvinfo : EIATTR_SW_WAR
	.align		4
.L_29:
        /*0040*/ 	.byte	0x04, 0x36
        /*0042*/ 	.short	(.L_31 - .L_30)
.L_30:
        /*0044*/ 	.word	0x00000008
.L_31:


//--------------------- .nv.callgraph             --------------------------
	.section	.nv.callgraph,"",@"SHT_CUDA_CALLGRAPH"
	.align	4
	.sectionentsize	8
	.align		4
        /*0000*/ 	.word	0x00000000
	.align		4
        /*0004*/ 	.word	0xffffffff
	.align		4
        /*0008*/ 	.word	0x00000000
	.align		4
        /*000c*/ 	.word	0xfffffffe
	.align		4
        /*0010*/ 	.word	0x00000000
	.align		4
        /*0014*/ 	.word	0xfffffffd
	.align		4
        /*0018*/ 	.word	0x00000000
	.align		4
        /*001c*/ 	.word	0xfffffffc


//--------------------- .text._Z3addPf            --------------------------
	.section	.text._Z3addPf,"ax",@progbits
	.align	128
        .global         _Z3addPf
        .type           _Z3addPf,@function
        .size           _Z3addPf,(.L_x_2 - _Z3addPf)
        .other          _Z3addPf,@"STO_CUDA_ENTRY STV_DEFAULT"
_Z3addPf:
.text._Z3addPf:
[----:B------:R-:W-:Y:S01]  /*0000*/  LDC R1, c[0x0][0x37c] ;  /* 0x0000df00ff017b82 */ /* 0x000fe20000000800 */
[----:B------:R-:W0:Y:S07]  /*0010*/  S2R R0, SR_TID.X ;  /* 0x0000000000007919 */ /* 0x000e2e0000002100 */
[----:B------:R-:W0:Y:S01]  /*0020*/  S2UR UR6, SR_CTAID.X ;  /* 0x00000000000679c3 */ /* 0x000e220000002500 */
[----:B------:R-:W1:Y:S07]  /*0030*/  LDCU.64 UR4, c[0x0][0x358] ;  /* 0x00006b00ff0477ac */ /* 0x000e6e0008000a00 */
[----:B------:R-:W0:Y:S08]  /*0040*/  LDC R5, c[0x0][0x360] ;  /* 0x0000d800ff057b82 */ /* 0x000e300000000800 */
[----:B------:R-:W2:Y:S01]  /*0050*/  LDC.64 R2, c[0x0][0x380] ;  /* 0x0000e000ff027b82 */ /* 0x000ea20000000a00 */
[----:B0-----:R-:W-:-:S04]  /*0060*/  IMAD R5, R5, UR6, R0 ;  /* 0x0000000605057c24 */ /* 0x001fc8000f8e0200 */
[----:B--2---:R-:W-:-:S05]  /*0070*/  IMAD.WIDE.U32 R2, R5, 0x4, R2 ;  /* 0x0000000405027825 */ /* 0x004fca00078e0002 */
[----:B-1----:R-:W2:Y:S02]  /*0080*/  LDG.E R0, desc[UR4][R2.64] ;  /* 0x0000000402007981 */ /* 0x002ea4000c1e1900 */
[----:B--2---:R-:W-:-:S05]  /*0090*/  FADD R5, R0, 1 ;  /* 0x3f80000000057421 */ /* 0x004fca0000000000 */
[----:B------:R-:W-:Y:S01]  /*00a0*/  STG.E desc[UR4][R2.64], R5 ;  /* 0x0000000502007986 */ /* 0x000fe2000c101904 */
[----:B------:R-:W-:Y:S05]  /*00b0*/  EXIT ;  /* 0x000000000000794d */ /* 0x000fea0003800000 */
.L_x_0:
[----:B------:R-:W-:-:S00]  /*00c0*/  BRA `(.L_x_0) ;  /* 0xfffffffc00fc7947 */ /* 0x000fc0000383ffff */
[----:B------:R-:W-:-:S00]  /*00d0*/  NOP ;  /* 0x0000000000007918 */ /* 0x000fc00000000000 */
        /* <DEDUP_REMOVED lines=10> */
.L_x_2:


//--------------------- .text._Z4initPf           --------------------------
	.section	.text._Z4initPf,"ax",@progbits
	.align	128
        .global         _Z4initPf
        .type           _Z4initPf,@function
        .size           _Z4initPf,(.L_x_3 - _Z4initPf)
        .other          _Z4initPf,@"STO_CUDA_ENTRY STV_DEFAULT"
_Z4initPf:
.text._Z4initPf:
        /* <DEDUP_REMOVED lines=8> */
[----:B-1----:R-:W-:Y:S01]  /*0080*/  STG.E desc[UR4][R2.64], RZ ;  /* 0x000000ff02007986 */ /* 0x002fe2000c101904 */
[----:B------:R-:W-:Y:S05]  /*0090*/  EXIT ;  /* 0x000000000000794d */ /* 0x000fea0003800000 */
.L_x_1:
        /* <DEDUP_REMOVED lines=14> */
.L_x_3:


//--------------------- .nv.shared.reserved.0     --------------------------
	.section	.nv.shared.reserved.0,"aw",@nobits
	.weak		__nv_reservedSMEM_offset_0_alias
	.size		__nv_reservedSMEM_offset_0_alias, 0, 64
	.other		__nv_reservedSMEM_offset_0_alias,@"STO_CUDA_RESERVED_SHARED STV_DEFAULT"
__nv_reservedSMEM_offset_0_alias:
	.zero		0
	.zero		64


//--------------------- .nv.constant0._Z3addPf    --------------------------
	.section	.nv.constant0._Z3addPf,"a",@progbits
	.sectionflags	@""
	.align	4
.nv.constant0._Z3addPf:
	.zero		904


//--------------------- .nv.constant0._Z4initPf   --------------------------
	.section	.nv.constant0._Z4initPf,"a",@progbits
	.sectionflags	@""
	.align	4
.nv.constant0._Z4initPf:
	.zero		904


//--------------------- SYMBOLS --------------------------

	.type		.nv.reservedSmem.offset0,@object
	.size		.nv.reservedSmem.offset0,0x4
